//
// Generated by NVIDIA NVVM Compiler
//
// Compiler Build ID: CL-36424714
// Cuda compilation tools, release 13.0, V13.0.88
// Based on NVVM 20.0.0
//

.version 9.0
.target sm_100
.address_size 64

	// .globl	_Z9matMulGpuPdS_S_i
// _ZZ15matrixMulKernelPKdS0_PdiiiE2sA has been demoted
// _ZZ15matrixMulKernelPKdS0_PdiiiE2sB has been demoted

.visible .entry _Z9matMulGpuPdS_S_i(
	.param .u64 .ptr .align 1 _Z9matMulGpuPdS_S_i_param_0,
	.param .u64 .ptr .align 1 _Z9matMulGpuPdS_S_i_param_1,
	.param .u64 .ptr .align 1 _Z9matMulGpuPdS_S_i_param_2,
	.param .u32 _Z9matMulGpuPdS_S_i_param_3
)
{
	.reg .pred 	%p<12>;
	.reg .b32 	%r<41>;
	.reg .b64 	%rd<65>;
	.reg .b64 	%fd<55>;

	ld.param.u64 	%rd14, [_Z9matMulGpuPdS_S_i_param_0];
	ld.param.u64 	%rd15, [_Z9matMulGpuPdS_S_i_param_1];
	ld.param.u64 	%rd13, [_Z9matMulGpuPdS_S_i_param_2];
	ld.param.u32 	%r17, [_Z9matMulGpuPdS_S_i_param_3];
	cvta.to.global.u64 	%rd1, %rd15;
	cvta.to.global.u64 	%rd2, %rd14;
	mov.u32 	%r18, %tid.y;
	mov.u32 	%r19, %ntid.y;
	mov.u32 	%r20, %ctaid.y;
	mad.lo.s32 	%r1, %r19, %r20, %r18;
	mov.u32 	%r21, %tid.x;
	mov.u32 	%r22, %ntid.x;
	mov.u32 	%r23, %ctaid.x;
	mad.lo.s32 	%r2, %r22, %r23, %r21;
	max.s32 	%r24, %r1, %r2;
	setp.ge.s32 	%p1, %r24, %r17;
	setp.lt.s32 	%p2, %r17, 1;
	or.pred  	%p3, %p1, %p2;
	@%p3 bra 	$L__BB0_12;
	cvta.to.global.u64 	%rd16, %rd13;
	mul.lo.s32 	%r3, %r17, %r1;
	add.s32 	%r26, %r3, %r2;
	mul.wide.s32 	%rd17, %r26, 8;
	add.s64 	%rd3, %rd16, %rd17;
	ld.global.f64 	%fd52, [%rd3];
	and.b32  	%r4, %r17, 7;
	setp.lt.u32 	%p4, %r17, 8;
	mov.b32 	%r39, 0;
	@%p4 bra 	$L__BB0_4;
	and.b32  	%r27, %r17, 2147483640;
	neg.s32 	%r37, %r27;
	mul.wide.u32 	%rd18, %r17, 16;
	add.s64 	%rd4, %rd1, %rd18;
	mul.wide.u32 	%rd19, %r17, 24;
	add.s64 	%rd5, %rd1, %rd19;
	mul.wide.u32 	%rd20, %r17, 32;
	add.s64 	%rd6, %rd1, %rd20;
	mul.wide.u32 	%rd21, %r17, 40;
	add.s64 	%rd7, %rd1, %rd21;
	mul.wide.u32 	%rd22, %r17, 48;
	add.s64 	%rd8, %rd1, %rd22;
	mul.wide.u32 	%rd23, %r17, 56;
	add.s64 	%rd9, %rd1, %rd23;
	mul.wide.u32 	%rd24, %r3, 8;
	add.s64 	%rd25, %rd24, %rd2;
	add.s64 	%rd64, %rd25, 32;
	mov.u32 	%r36, %r2;
$L__BB0_3:
	.pragma "nounroll";
	and.b32  	%r39, %r17, 2147483640;
	mul.wide.s32 	%rd26, %r36, 8;
	mul.wide.u32 	%rd27, %r17, 8;
	add.s64 	%rd28, %rd1, %rd26;
	add.s64 	%rd29, %rd28, %rd27;
	add.s64 	%rd30, %rd4, %rd26;
	add.s64 	%rd31, %rd5, %rd26;
	add.s64 	%rd32, %rd6, %rd26;
	add.s64 	%rd33, %rd7, %rd26;
	add.s64 	%rd34, %rd8, %rd26;
	add.s64 	%rd35, %rd9, %rd26;
	ld.global.f64 	%fd9, [%rd64+-32];
	ld.global.f64 	%fd10, [%rd28];
	fma.rn.f64 	%fd11, %fd9, %fd10, %fd52;
	st.global.f64 	[%rd3], %fd11;
	ld.global.f64 	%fd12, [%rd64+-24];
	ld.global.f64 	%fd13, [%rd29];
	fma.rn.f64 	%fd14, %fd12, %fd13, %fd11;
	st.global.f64 	[%rd3], %fd14;
	ld.global.f64 	%fd15, [%rd64+-16];
	ld.global.f64 	%fd16, [%rd30];
	fma.rn.f64 	%fd17, %fd15, %fd16, %fd14;
	st.global.f64 	[%rd3], %fd17;
	ld.global.f64 	%fd18, [%rd64+-8];
	ld.global.f64 	%fd19, [%rd31];
	fma.rn.f64 	%fd20, %fd18, %fd19, %fd17;
	st.global.f64 	[%rd3], %fd20;
	ld.global.f64 	%fd21, [%rd64];
	ld.global.f64 	%fd22, [%rd32];
	fma.rn.f64 	%fd23, %fd21, %fd22, %fd20;
	st.global.f64 	[%rd3], %fd23;
	ld.global.f64 	%fd24, [%rd64+8];
	ld.global.f64 	%fd25, [%rd33];
	fma.rn.f64 	%fd26, %fd24, %fd25, %fd23;
	st.global.f64 	[%rd3], %fd26;
	ld.global.f64 	%fd27, [%rd64+16];
	ld.global.f64 	%fd28, [%rd34];
	fma.rn.f64 	%fd29, %fd27, %fd28, %fd26;
	st.global.f64 	[%rd3], %fd29;
	ld.global.f64 	%fd30, [%rd64+24];
	ld.global.f64 	%fd31, [%rd35];
	fma.rn.f64 	%fd52, %fd30, %fd31, %fd29;
	st.global.f64 	[%rd3], %fd52;
	add.s32 	%r37, %r37, 8;
	shl.b32 	%r28, %r17, 3;
	add.s32 	%r36, %r36, %r28;
	add.s64 	%rd64, %rd64, 64;
	setp.ne.s32 	%p5, %r37, 0;
	@%p5 bra 	$L__BB0_3;
$L__BB0_4:
	setp.eq.s32 	%p6, %r4, 0;
	@%p6 bra 	$L__BB0_12;
	and.b32  	%r12, %r17, 3;
	setp.lt.u32 	%p7, %r4, 4;
	@%p7 bra 	$L__BB0_7;
	add.s32 	%r29, %r39, %r3;
	mul.wide.u32 	%rd36, %r29, 8;
	add.s64 	%rd37, %rd2, %rd36;
	ld.global.f64 	%fd32, [%rd37];
	mad.lo.s32 	%r30, %r39, %r17, %r2;
	mul.wide.s32 	%rd38, %r30, 8;
	add.s64 	%rd39, %rd1, %rd38;
	ld.global.f64 	%fd33, [%rd39];
	fma.rn.f64 	%fd34, %fd32, %fd33, %fd52;
	st.global.f64 	[%rd3], %fd34;
	cvt.u64.u32 	%rd40, %r3;
	cvt.u64.u32 	%rd41, %r39;
	add.s64 	%rd42, %rd41, %rd40;
	shl.b64 	%rd43, %rd42, 3;
	add.s64 	%rd44, %rd2, %rd43;
	ld.global.f64 	%fd35, [%rd44+8];
	mul.wide.u32 	%rd45, %r17, 8;
	add.s64 	%rd46, %rd39, %rd45;
	ld.global.f64 	%fd36, [%rd46];
	fma.rn.f64 	%fd37, %fd35, %fd36, %fd34;
	st.global.f64 	[%rd3], %fd37;
	ld.global.f64 	%fd38, [%rd44+16];
	add.s64 	%rd47, %rd46, %rd45;
	ld.global.f64 	%fd39, [%rd47];
	fma.rn.f64 	%fd40, %fd38, %fd39, %fd37;
	st.global.f64 	[%rd3], %fd40;
	ld.global.f64 	%fd41, [%rd44+24];
	add.s64 	%rd48, %rd47, %rd45;
	ld.global.f64 	%fd42, [%rd48];
	fma.rn.f64 	%fd52, %fd41, %fd42, %fd40;
	st.global.f64 	[%rd3], %fd52;
	add.s32 	%r39, %r39, 4;
$L__BB0_7:
	setp.eq.s32 	%p8, %r12, 0;
	@%p8 bra 	$L__BB0_12;
	setp.eq.s32 	%p9, %r12, 1;
	@%p9 bra 	$L__BB0_10;
	add.s32 	%r31, %r39, %r3;
	mul.wide.u32 	%rd49, %r31, 8;
	add.s64 	%rd50, %rd2, %rd49;
	ld.global.f64 	%fd43, [%rd50];
	mad.lo.s32 	%r32, %r39, %r17, %r2;
	mul.wide.s32 	%rd51, %r32, 8;
	add.s64 	%rd52, %rd1, %rd51;
	ld.global.f64 	%fd44, [%rd52];
	fma.rn.f64 	%fd45, %fd43, %fd44, %fd52;
	st.global.f64 	[%rd3], %fd45;
	cvt.u64.u32 	%rd53, %r3;
	cvt.u64.u32 	%rd54, %r39;
	add.s64 	%rd55, %rd54, %rd53;
	shl.b64 	%rd56, %rd55, 3;
	add.s64 	%rd57, %rd2, %rd56;
	ld.global.f64 	%fd46, [%rd57+8];
	mul.wide.u32 	%rd58, %r17, 8;
	add.s64 	%rd59, %rd52, %rd58;
	ld.global.f64 	%fd47, [%rd59];
	fma.rn.f64 	%fd52, %fd46, %fd47, %fd45;
	st.global.f64 	[%rd3], %fd52;
	add.s32 	%r39, %r39, 2;
$L__BB0_10:
	and.b32  	%r33, %r17, 1;
	setp.eq.b32 	%p10, %r33, 1;
	not.pred 	%p11, %p10;
	@%p11 bra 	$L__BB0_12;
	add.s32 	%r34, %r39, %r3;
	mul.wide.u32 	%rd60, %r34, 8;
	add.s64 	%rd61, %rd2, %rd60;
	ld.global.f64 	%fd48, [%rd61];
	mad.lo.s32 	%r35, %r39, %r17, %r2;
	mul.wide.s32 	%rd62, %r35, 8;
	add.s64 	%rd63, %rd1, %rd62;
	ld.global.f64 	%fd49, [%rd63];
	fma.rn.f64 	%fd50, %fd48, %fd49, %fd52;
	st.global.f64 	[%rd3], %fd50;
$L__BB0_12:
	ret;

}
	// .globl	_Z15matrixMulKernelPKdS0_Pdiii
.visible .entry _Z15matrixMulKernelPKdS0_Pdiii(
	.param .u64 .ptr .align 1 _Z15matrixMulKernelPKdS0_Pdiii_param_0,
	.param .u64 .ptr .align 1 _Z15matrixMulKernelPKdS0_Pdiii_param_1,
	.param .u64 .ptr .align 1 _Z15matrixMulKernelPKdS0_Pdiii_param_2,
	.param .u32 _Z15matrixMulKernelPKdS0_Pdiii_param_3,
	.param .u32 _Z15matrixMulKernelPKdS0_Pdiii_param_4,
	.param .u32 _Z15matrixMulKernelPKdS0_Pdiii_param_5
)
{
	.reg .pred 	%p<12>;
	.reg .b32 	%r<43>;
	.reg .b64 	%rd<13>;
	.reg .b64 	%fd<63>;
	// demoted variable
	.shared .align 8 .b8 _ZZ15matrixMulKernelPKdS0_PdiiiE2sA[2048];
	// demoted variable
	.shared .align 8 .b8 _ZZ15matrixMulKernelPKdS0_PdiiiE2sB[2048];
	ld.param.u64 	%rd4, [_Z15matrixMulKernelPKdS0_Pdiii_param_0];
	ld.param.u64 	%rd5, [_Z15matrixMulKernelPKdS0_Pdiii_param_1];
	ld.param.u64 	%rd6, [_Z15matrixMulKernelPKdS0_Pdiii_param_2];
	ld.param.u32 	%r24, [_Z15matrixMulKernelPKdS0_Pdiii_param_3];
	ld.param.u32 	%r25, [_Z15matrixMulKernelPKdS0_Pdiii_param_4];
	ld.param.u32 	%r26, [_Z15matrixMulKernelPKdS0_Pdiii_param_5];
	mov.u32 	%r27, %ctaid.y;
	shl.b32 	%r28, %r27, 4;
	mov.u32 	%r40, %tid.y;
	add.s32 	%r2, %r28, %r40;
	mov.u32 	%r29, %ctaid.x;
	shl.b32 	%r3, %r29, 4;
	mov.u32 	%r38, %tid.x;
	add.s32 	%r5, %r3, %r38;
	setp.lt.s32 	%p1, %r25, 1;
	mov.f64 	%fd62, 0d0000000000000000;
	@%p1 bra 	$L__BB1_7;
	add.s32 	%r30, %r25, 15;
	shr.u32 	%r31, %r30, 4;
	shl.b32 	%r32, %r40, 7;
	mov.u32 	%r33, _ZZ15matrixMulKernelPKdS0_PdiiiE2sA;
	add.s32 	%r6, %r33, %r32;
	shl.b32 	%r34, %r38, 3;
	add.s32 	%r7, %r6, %r34;
	mov.u32 	%r35, _ZZ15matrixMulKernelPKdS0_PdiiiE2sB;
	add.s32 	%r9, %r35, %r34;
	add.s32 	%r8, %r9, %r32;
	neg.s32 	%r42, %r31;
	mad.lo.s32 	%r36, %r40, %r26, %r38;
	add.s32 	%r41, %r36, %r3;
	shl.b32 	%r12, %r26, 4;
	mad.lo.s32 	%r39, %r25, %r2, %r38;
	cvta.to.global.u64 	%rd1, %rd4;
	cvta.to.global.u64 	%rd2, %rd5;
	mov.f64 	%fd62, 0d0000000000000000;
$L__BB1_2:
	setp.ge.s32 	%p2, %r2, %r24;
	mul.wide.s32 	%rd7, %r39, 8;
	add.s64 	%rd3, %rd1, %rd7;
	setp.ge.s32 	%p3, %r38, %r25;
	mov.f64 	%fd60, 0d0000000000000000;
	or.pred  	%p4, %p2, %p3;
	@%p4 bra 	$L__BB1_4;
	ld.global.f64 	%fd60, [%rd3];
$L__BB1_4:
	setp.ge.s32 	%p5, %r5, %r26;
	st.shared.f64 	[%r7], %fd60;
	setp.ge.s32 	%p6, %r40, %r25;
	mov.f64 	%fd61, 0d0000000000000000;
	or.pred  	%p7, %p5, %p6;
	@%p7 bra 	$L__BB1_6;
	mul.wide.s32 	%rd8, %r41, 8;
	add.s64 	%rd9, %rd2, %rd8;
	ld.global.f64 	%fd61, [%rd9];
$L__BB1_6:
	st.shared.f64 	[%r8], %fd61;
	bar.sync 	0;
	ld.shared.f64 	%fd12, [%r6];
	ld.shared.f64 	%fd13, [%r9];
	fma.rn.f64 	%fd14, %fd12, %fd13, %fd62;
	ld.shared.f64 	%fd15, [%r6+8];
	ld.shared.f64 	%fd16, [%r9+128];
	fma.rn.f64 	%fd17, %fd15, %fd16, %fd14;
	ld.shared.f64 	%fd18, [%r6+16];
	ld.shared.f64 	%fd19, [%r9+256];
	fma.rn.f64 	%fd20, %fd18, %fd19, %fd17;
	ld.shared.f64 	%fd21, [%r6+24];
	ld.shared.f64 	%fd22, [%r9+384];
	fma.rn.f64 	%fd23, %fd21, %fd22, %fd20;
	ld.shared.f64 	%fd24, [%r6+32];
	ld.shared.f64 	%fd25, [%r9+512];
	fma.rn.f64 	%fd26, %fd24, %fd25, %fd23;
	ld.shared.f64 	%fd27, [%r6+40];
	ld.shared.f64 	%fd28, [%r9+640];
	fma.rn.f64 	%fd29, %fd27, %fd28, %fd26;
	ld.shared.f64 	%fd30, [%r6+48];
	ld.shared.f64 	%fd31, [%r9+768];
	fma.rn.f64 	%fd32, %fd30, %fd31, %fd29;
	ld.shared.f64 	%fd33, [%r6+56];
	ld.shared.f64 	%fd34, [%r9+896];
	fma.rn.f64 	%fd35, %fd33, %fd34, %fd32;
	ld.shared.f64 	%fd36, [%r6+64];
	ld.shared.f64 	%fd37, [%r9+1024];
	fma.rn.f64 	%fd38, %fd36, %fd37, %fd35;
	ld.shared.f64 	%fd39, [%r6+72];
	ld.shared.f64 	%fd40, [%r9+1152];
	fma.rn.f64 	%fd41, %fd39, %fd40, %fd38;
	ld.shared.f64 	%fd42, [%r6+80];
	ld.shared.f64 	%fd43, [%r9+1280];
	fma.rn.f64 	%fd44, %fd42, %fd43, %fd41;
	ld.shared.f64 	%fd45, [%r6+88];
	ld.shared.f64 	%fd46, [%r9+1408];
	fma.rn.f64 	%fd47, %fd45, %fd46, %fd44;
	ld.shared.f64 	%fd48, [%r6+96];
	ld.shared.f64 	%fd49, [%r9+1536];
	fma.rn.f64 	%fd50, %fd48, %fd49, %fd47;
	ld.shared.f64 	%fd51, [%r6+104];
	ld.shared.f64 	%fd52, [%r9+1664];
	fma.rn.f64 	%fd53, %fd51, %fd52, %fd50;
	ld.shared.f64 	%fd54, [%r6+112];
	ld.shared.f64 	%fd55, [%r9+1792];
	fma.rn.f64 	%fd56, %fd54, %fd55, %fd53;
	ld.shared.f64 	%fd57, [%r6+120];
	ld.shared.f64 	%fd58, [%r9+1920];
	fma.rn.f64 	%fd62, %fd57, %fd58, %fd56;
	bar.sync 	0;
	add.s32 	%r42, %r42, 1;
	setp.ne.s32 	%p8, %r42, 0;
	add.s32 	%r41, %r41, %r12;
	add.s32 	%r40, %r40, 16;
	add.s32 	%r39, %r39, 16;
	add.s32 	%r38, %r38, 16;
	@%p8 bra 	$L__BB1_2;
$L__BB1_7:
	setp.ge.s32 	%p9, %r2, %r24;
	setp.ge.s32 	%p10, %r5, %r26;
	or.pred  	%p11, %p9, %p10;
	@%p11 bra 	$L__BB1_9;
	mad.lo.s32 	%r37, %r26, %r2, %r5;
	cvta.to.global.u64 	%rd10, %rd6;
	mul.wide.s32 	%rd11, %r37, 8;
	add.s64 	%rd12, %rd10, %rd11;
	st.global.f64 	[%rd12], %fd62;
$L__BB1_9:
	ret;

}


// ===== COMPILED SASS (sm_100) =====

	.target	sm_100

	.elftype	@"ET_EXEC"


//--------------------- .note.nv.tkinfo           --------------------------
	.section	.note.nv.tkinfo,"",@"SHT_NOTE"
	.sectionflags	@"SHF_NOTE_NV_TKINFO"
	.tkinfo
        /*0018*/ 	.word	0x00000002
        /*0030*/ 	.string	""
        /*0030*/ 	.string	"ptxas"
        /*0030*/ 	.string	"Cuda compilation tools, release 13.0, V13.0.88"
        /*0030*/ 	.string	"Build cuda_13.0.r13.0/compiler.36424714_0"
        /*0030*/ 	.string	"-arch sm_100 -m 64 "



//--------------------- .note.nv.cuinfo           --------------------------
	.section	.note.nv.cuinfo,"",@"SHT_NOTE"
	.sectionflags	@"SHF_NOTE_NV_CUINFO"
        /*0018*/ 	.short	0x0002
        /*001a*/ 	.short	0x0064
        /*001c*/ 	.short	0x0082
	.zero		2


//--------------------- .nv.info                  --------------------------
	.section	.nv.info,"",@"SHT_CUDA_INFO"
	.align	4


	//----- nvinfo : EIATTR_REGCOUNT
	.align		4
        /*0000*/ 	.byte	0x04, 0x2f
        /*0002*/ 	.short	(.L_1 - .L_0)
	.align		4
.L_0:
        /*0004*/ 	.word	index@(_Z9matMulGpuPdS_S_i)
        /*0008*/ 	.word	0x00000018


	//----- nvinfo : EIATTR_FRAME_SIZE
	.align		4
.L_1:
        /*000c*/ 	.byte	0x04, 0x11
        /*000e*/ 	.short	(.L_3 - .L_2)
	.align		4
.L_2:
        /*0010*/ 	.word	index@(_Z9matMulGpuPdS_S_i)
        /*0014*/ 	.word	0x00000000


	//----- nvinfo : EIATTR_REGCOUNT
	.align		4
.L_3:
        /*0018*/ 	.byte	0x04, 0x2f
        /*001a*/ 	.short	(.L_5 - .L_4)
	.align		4
.L_4:
        /*001c*/ 	.word	index@(_Z15matrixMulKernelPKdS0_Pdiii)
        /*0020*/ 	.word	0x00000020


	//----- nvinfo : EIATTR_FRAME_SIZE
	.align		4
.L_5:
        /*0024*/ 	.byte	0x04, 0x11
        /*0026*/ 	.short	(.L_7 - .L_6)
	.align		4
.L_6:
        /*0028*/ 	.word	index@(_Z15matrixMulKernelPKdS0_Pdiii)
        /*002c*/ 	.word	0x00000000


	//----- nvinfo : EIATTR_MIN_STACK_SIZE
	.align		4
.L_7:
        /*0030*/ 	.byte	0x04, 0x12
        /*0032*/ 	.short	(.L_9 - .L_8)
	.align		4
.L_8:
        /*0034*/ 	.word	index@(_Z15matrixMulKernelPKdS0_Pdiii)
        /*0038*/ 	.word	0x00000000


	//----- nvinfo : EIATTR_MIN_STACK_SIZE
	.align		4
.L_9:
        /*003c*/ 	.byte	0x04, 0x12
        /*003e*/ 	.short	(.L_11 - .L_10)
	.align		4
.L_10:
        /*0040*/ 	.word	index@(_Z9matMulGpuPdS_S_i)
        /*0044*/ 	.word	0x00000000
.L_11:


//--------------------- .nv.compat                --------------------------
	.section	.nv.compat,"",@"SHT_CUDA_COMPAT_INFO"
	.align	4
        /*0000*/ 	.byte	0x02, 0x09, 0x00, 0x00, 0x02, 0x02, 0x01, 0x00, 0x02, 0x05, 0x05, 0x00, 0x03, 0x07, 0x01, 0x01
        /*0010*/ 	.byte	0x02, 0x03, 0x00, 0x00, 0x02, 0x06, 0x01, 0x00, 0x04, 0x0b, 0x08, 0x00, 0x01, 0x00, 0x00, 0x00
        /*0020*/ 	.byte	0x00, 0x00, 0x00, 0x00


//--------------------- .nv.info._Z15matrixMulKernelPKdS0_Pdiii --------------------------
	.section	.nv.info._Z15matrixMulKernelPKdS0_Pdiii,"",@"SHT_CUDA_INFO"
	.sectionflags	@""
	.align	4


	//----- nvinfo : EIATTR_CUDA_API_VERSION
	.align		4
        /*0000*/ 	.byte	0x04, 0x37
        /*0002*/ 	.short	(.L_13 - .L_12)
.L_12:
        /*0004*/ 	.word	0x00000082


	//----- nvinfo : EIATTR_KPARAM_INFO
	.align		4
.L_13:
        /*0008*/ 	.byte	0x04, 0x17
        /*000a*/ 	.short	(.L_15 - .L_14)
.L_14:
        /*000c*/ 	.word	0x00000000
        /*0010*/ 	.short	0x0005
        /*0012*/ 	.short	0x0020
        /*0014*/ 	.byte	0x00, 0xf0, 0x11, 0x00


	//----- nvinfo : EIATTR_KPARAM_INFO
	.align		4
.L_15:
        /*0018*/ 	.byte	0x04, 0x17
        /*001a*/ 	.short	(.L_17 - .L_16)
.L_16:
        /*001c*/ 	.word	0x00000000
        /*0020*/ 	.short	0x0004
        /*0022*/ 	.short	0x001c
        /*0024*/ 	.byte	0x00, 0xf0, 0x11, 0x00


	//----- nvinfo : EIATTR_KPARAM_INFO
	.align		4
.L_17:
        /*0028*/ 	.byte	0x04, 0x17
        /*002a*/ 	.short	(.L_19 - .L_18)
.L_18:
        /*002c*/ 	.word	0x00000000
        /*0030*/ 	.short	0x0003
        /*0032*/ 	.short	0x0018
        /*0034*/ 	.byte	0x00, 0xf0, 0x11, 0x00


	//----- nvinfo : EIATTR_KPARAM_INFO
	.align		4
.L_19:
        /*0038*/ 	.byte	0x04, 0x17
        /*003a*/ 	.short	(.L_21 - .L_20)
.L_20:
        /*003c*/ 	.word	0x00000000
        /*0040*/ 	.short	0x0002
        /*0042*/ 	.short	0x0010
        /*0044*/ 	.byte	0x00, 0xf5, 0x21, 0x00


	//----- nvinfo : EIATTR_KPARAM_INFO
	.align		4
.L_21:
        /*0048*/ 	.byte	0x04, 0x17
        /*004a*/ 	.short	(.L_23 - .L_22)
.L_22:
        /*004c*/ 	.word	0x00000000
        /*0050*/ 	.short	0x0001
        /*0052*/ 	.short	0x0008
        /*0054*/ 	.byte	0x00, 0xf5, 0x21, 0x00


	//----- nvinfo : EIATTR_KPARAM_INFO
	.align		4
.L_23:
        /*0058*/ 	.byte	0x04, 0x17
        /*005a*/ 	.short	(.L_25 - .L_24)
.L_24:
        /*005c*/ 	.word	0x00000000
        /*0060*/ 	.short	0x0000
        /*0062*/ 	.short	0x0000
        /*0064*/ 	.byte	0x00, 0xf5, 0x21, 0x00


	//----- nvinfo : EIATTR_SPARSE_MMA_MASK
	.align		4
.L_25:
        /*0068*/ 	.byte	0x03, 0x50
        /*006a*/ 	.short	0x0000


	//----- nvinfo : EIATTR_MAXREG_COUNT
	.align		4
        /*006c*/ 	.byte	0x03, 0x1b
        /*006e*/ 	.short	0x00ff


	//----- nvinfo : EIATTR_NUM_BARRIERS
	.align		4
        /*0070*/ 	.byte	0x02, 0x4c
        /*0072*/ 	.byte	0x01
	.zero		1


	//----- nvinfo : EIATTR_MERCURY_ISA_VERSION
	.align		4
        /*0074*/ 	.byte	0x03, 0x5f
        /*0076*/ 	.short	0x0101


	//----- nvinfo : EIATTR_VRC_CTA_INIT_COUNT
	.align		4
        /*0078*/ 	.byte	0x02, 0x4a
	.zero		1
	.zero		1


	//----- nvinfo : EIATTR_EXIT_INSTR_OFFSETS
	.align		4
        /*007c*/ 	.byte	0x04, 0x1c
        /*007e*/ 	.short	(.L_27 - .L_26)


	//   ....[0]....
.L_26:
        /*0080*/ 	.word	0x00000620


	//   ....[1]....
        /*0084*/ 	.word	0x00000670


	//----- nvinfo : EIATTR_CBANK_PARAM_SIZE
	.align		4
.L_27:
        /*0088*/ 	.byte	0x03, 0x19
        /*008a*/ 	.short	0x0024


	//----- nvinfo : EIATTR_PARAM_CBANK
	.align		4
        /*008c*/ 	.byte	0x04, 0x0a
        /*008e*/ 	.short	(.L_29 - .L_28)
	.align		4
.L_28:
        /*0090*/ 	.word	index@(.nv.constant0._Z15matrixMulKernelPKdS0_Pdiii)
        /*0094*/ 	.short	0x0380
        /*0096*/ 	.short	0x0024


	//----- nvinfo : EIATTR_SW_WAR
	.align		4
.L_29:
        /*0098*/ 	.byte	0x04, 0x36
        /*009a*/ 	.short	(.L_31 - .L_30)
.L_30:
        /*009c*/ 	.word	0x00000008
.L_31:


//--------------------- .nv.info._Z9matMulGpuPdS_S_i --------------------------
	.section	.nv.info._Z9matMulGpuPdS_S_i,"",@"SHT_CUDA_INFO"
	.sectionflags	@""
	.align	4


	//----- nvinfo : EIATTR_CUDA_API_VERSION
	.align		4
        /*0000*/ 	.byte	0x04, 0x37
        /*0002*/ 	.short	(.L_33 - .L_32)
.L_32:
        /*0004*/ 	.word	0x00000082


	//----- nvinfo : EIATTR_KPARAM_INFO
	.align		4
.L_33:
        /*0008*/ 	.byte	0x04, 0x17
        /*000a*/ 	.short	(.L_35 - .L_34)
.L_34:
        /*000c*/ 	.word	0x00000000
        /*0010*/ 	.short	0x0003
        /*0012*/ 	.short	0x0018
        /*0014*/ 	.byte	0x00, 0xf0, 0x11, 0x00


	//----- nvinfo : EIATTR_KPARAM_INFO
	.align		4
.L_35:
        /*0018*/ 	.byte	0x04, 0x17
        /*001a*/ 	.short	(.L_37 - .L_36)
.L_36:
        /*001c*/ 	.word	0x00000000
        /*0020*/ 	.short	0x0002
        /*0022*/ 	.short	0x0010
        /*0024*/ 	.byte	0x00, 0xf5, 0x21, 0x00


	//----- nvinfo : EIATTR_KPARAM_INFO
	.align		4
.L_37:
        /*0028*/ 	.byte	0x04, 0x17
        /*002a*/ 	.short	(.L_39 - .L_38)
.L_38:
        /*002c*/ 	.word	0x00000000
        /*0030*/ 	.short	0x0001
        /*0032*/ 	.short	0x0008
        /*0034*/ 	.byte	0x00, 0xf5, 0x21, 0x00


	//----- nvinfo : EIATTR_KPARAM_INFO
	.align		4
.L_39:
        /*0038*/ 	.byte	0x04, 0x17
        /*003a*/ 	.short	(.L_41 - .L_40)
.L_40:
        /*003c*/ 	.word	0x00000000
        /*0040*/ 	.short	0x0000
        /*0042*/ 	.short	0x0000
        /*0044*/ 	.byte	0x00, 0xf5, 0x21, 0x00


	//----- nvinfo : EIATTR_SPARSE_MMA_MASK
	.align		4
.L_41:
        /*0048*/ 	.byte	0x03, 0x50
        /*004a*/ 	.short	0x0000


	//----- nvinfo : EIATTR_MAXREG_COUNT
	.align		4
        /*004c*/ 	.byte	0x03, 0x1b
        /*004e*/ 	.short	0x00ff


	//----- nvinfo : EIATTR_MERCURY_ISA_VERSION
	.align		4
        /*0050*/ 	.byte	0x03, 0x5f
        /*0052*/ 	.short	0x0101


	//----- nvinfo : EIATTR_VRC_CTA_INIT_COUNT
	.align		4
        /*0054*/ 	.byte	0x02, 0x4a
	.zero		1
	.zero		1


	//----- nvinfo : EIATTR_EXIT_INSTR_OFFSETS
	.align		4
        /*0058*/ 	.byte	0x04, 0x1c
        /*005a*/ 	.short	(.L_43 - .L_42)


	//   ....[0]....
.L_42:
        /*005c*/ 	.word	0x000000e0


	//   ....[1]....
        /*0060*/ 	.word	0x00000610


	//   ....[2]....
        /*0064*/ 	.word	0x00000880


	//   ....[3]....
        /*0068*/ 	.word	0x00000a40


	//   ....[4]....
        /*006c*/ 	.word	0x00000af0


	//----- nvinfo : EIATTR_CBANK_PARAM_SIZE
	.align		4
.L_43:
        /*0070*/ 	.byte	0x03, 0x19
        /*0072*/ 	.short	0x001c


	//----- nvinfo : EIATTR_PARAM_CBANK
	.align		4
        /*0074*/ 	.byte	0x04, 0x0a
        /*0076*/ 	.short	(.L_45 - .L_44)
	.align		4
.L_44:
        /*0078*/ 	.word	index@(.nv.constant0._Z9matMulGpuPdS_S_i)
        /*007c*/ 	.short	0x0380
        /*007e*/ 	.short	0x001c


	//----- nvinfo : EIATTR_SW_WAR
	.align		4
.L_45:
        /*0080*/ 	.byte	0x04, 0x36
        /*0082*/ 	.short	(.L_47 - .L_46)
.L_46:
        /*0084*/ 	.word	0x00000008
.L_47:


//--------------------- .nv.callgraph             --------------------------
	.section	.nv.callgraph,"",@"SHT_CUDA_CALLGRAPH"
	.align	4
	.sectionentsize	8
	.align		4
        /*0000*/ 	.word	0x00000000
	.align		4
        /*0004*/ 	.word	0xffffffff
	.align		4
        /*0008*/ 	.word	0x00000000
	.align		4
        /*000c*/ 	.word	0xfffffffe
	.align		4
        /*0010*/ 	.word	0x00000000
	.align		4
        /*0014*/ 	.word	0xfffffffd
	.align		4
        /*0018*/ 	.word	0x00000000
	.align		4
        /*001c*/ 	.word	0xfffffffc


//--------------------- .text._Z15matrixMulKernelPKdS0_Pdiii --------------------------
	.section	.text._Z15matrixMulKernelPKdS0_Pdiii,"ax",@progbits
	.align	128
        .global         _Z15matrixMulKernelPKdS0_Pdiii
        .type           _Z15matrixMulKernelPKdS0_Pdiii,@function
        .size           _Z15matrixMulKernelPKdS0_Pdiii,(.L_x_8 - _Z15matrixMulKernelPKdS0_Pdiii)
        .other          _Z15matrixMulKernelPKdS0_Pdiii,@"STO_CUDA_ENTRY STV_DEFAULT"
_Z15matrixMulKernelPKdS0_Pdiii:
.text._Z15matrixMulKernelPKdS0_Pdiii:
[----:B------:R-:W-:Y:S01]  /*0000*/  LDC R1, c[0x0][0x37c] ;  /* 0x0000df00ff017b82 */ /* 0x000fe20000000800 */
[----:B------:R-:W0:Y:S01]  /*0010*/  S2R R18, SR_CTAID.Y ;  /* 0x0000000000127919 */ /* 0x000e220000002600 */
[----:B------:R-:W1:Y:S01]  /*0020*/  LDCU UR10, c[0x0][0x39c] ;  /* 0x00007380ff0a77ac */ /* 0x000e620008000800 */
[----:B------:R-:W-:Y:S01]  /*0030*/  CS2R R10, SRZ ;  /* 0x00000000000a7805 */ /* 0x000fe2000001ff00 */
[----:B------:R-:W0:Y:S01]  /*0040*/  S2R R17, SR_TID.Y ;  /* 0x0000000000117919 */ /* 0x000e220000002200 */
[----:B------:R-:W2:Y:S01]  /*0050*/  LDCU UR14, c[0x0][0x3a0] ;  /* 0x00007400ff0e77ac */ /* 0x000ea20008000800 */
[----:B------:R-:W3:Y:S01]  /*0060*/  S2R R2, SR_CTAID.X ;  /* 0x0000000000027919 */ /* 0x000ee20000002500 */
[----:B------:R-:W4:Y:S01]  /*0070*/  LDCU.64 UR8, c[0x0][0x358] ;  /* 0x00006b00ff0877ac */ /* 0x000f220008000a00 */
[----:B------:R-:W3:Y:S01]  /*0080*/  S2R R16, SR_TID.X ;  /* 0x0000000000107919 */ /* 0x000ee20000002100 */
[----:B-1----:R-:W-:Y:S01]  /*0090*/  UISETP.GE.AND UP0, UPT, UR10, 0x1, UPT ;  /* 0x000000010a00788c */ /* 0x002fe2000bf06270 */
[----:B0-----:R-:W-:-:S02]  /*00a0*/  IMAD R18, R18, 0x10, R17 ;  /* 0x0000001012127824 */ /* 0x001fc400078e0211 */
[----:B---3--:R-:W-:-:S06]  /*00b0*/  IMAD R19, R2, 0x10, R16 ;  /* 0x0000001002137824 */ /* 0x008fcc00078e0210 */
[----:B--2-4-:R-:W-:Y:S05]  /*00c0*/  BRA.U !UP0, `(.L_x_0) ;  /* 0x0000000508487547 */ /* 0x014fea000b800000 */
[----:B------:R-:W0:Y:S01]  /*00d0*/  S2UR UR7, SR_CgaCtaId ;  /* 0x00000000000779c3 */ /* 0x000e220000008800 */
[----:B------:R-:W1:Y:S01]  /*00e0*/  LDCU UR11, c[0x0][0x3a0] ;  /* 0x00007400ff0b77ac */ /* 0x000e620008000800 */
[----:B------:R-:W-:Y:S01]  /*00f0*/  CS2R R10, SRZ ;  /* 0x00000000000a7805 */ /* 0x000fe2000001ff00 */
[----:B------:R-:W-:Y:S01]  /*0100*/  IMAD R6, R18, UR10, R16 ;  /* 0x0000000a12067c24 */ /* 0x000fe2000f8e0210 */
[----:B------:R-:W-:Y:S01]  /*0110*/  UMOV UR5, 0x400 ;  /* 0x0000040000057882 */ /* 0x000fe20000000000 */
[----:B------:R-:W-:-:S03]  /*0120*/  UIADD3 UR4, UPT, UPT, UR10, 0xf, URZ ;  /* 0x0000000f0a047890 */ /* 0x000fc6000fffe0ff */
[----:B------:R-:W2:Y:S01]  /*0130*/  LDC R0, c[0x0][0x3a0] ;  /* 0x0000e800ff007b82 */ /* 0x000ea20000000800 */
[----:B------:R-:W-:Y:S02]  /*0140*/  UIADD3 UR6, UPT, UPT, UR5, 0x800, URZ ;  /* 0x0000080005067890 */ /* 0x000fe4000fffe0ff */
[----:B------:R-:W-:Y:S01]  /*0150*/  USHF.R.U32.HI UR4, URZ, 0x4, UR4 ;  /* 0x00000004ff047899 */ /* 0x000fe20008011604 */
[----:B------:R-:W3:Y:S04]  /*0160*/  LDCU.64 UR12, c[0x0][0x398] ;  /* 0x00007300ff0c77ac */ /* 0x000ee80008000a00 */
[----:B------:R-:W4:Y:S01]  /*0170*/  LDC.64 R20, c[0x0][0x380] ;  /* 0x0000e000ff147b82 */ /* 0x000f220000000a00 */
[----:B------:R-:W-:Y:S01]  /*0180*/  UIADD3 UR4, UPT, UPT, -UR4, URZ, URZ ;  /* 0x000000ff04047290 */ /* 0x000fe2000fffe1ff */
[----:B-1----:R-:W-:-:S04]  /*0190*/  IMAD R7, R17, UR11, R16 ;  /* 0x0000000b11077c24 */ /* 0x002fc8000f8e0210 */
[----:B------:R-:W-:Y:S01]  /*01a0*/  IMAD R7, R2, 0x10, R7 ;  /* 0x0000001002077824 */ /* 0x000fe200078e0207 */
[----:B0-----:R-:W-:Y:S02]  /*01b0*/  ULEA UR6, UR7, UR6, 0x18 ;  /* 0x0000000607067291 */ /* 0x001fe4000f8ec0ff */
[----:B------:R-:W-:-:S04]  /*01c0*/  ULEA UR5, UR7, UR5, 0x18 ;  /* 0x0000000507057291 */ /* 0x000fc8000f8ec0ff */
[----:B------:R-:W-:Y:S02]  /*01d0*/  LEA R3, R16, UR6, 0x3 ;  /* 0x0000000610037c11 */ /* 0x000fe4000f8e18ff */
[----:B------:R-:W-:-:S03]  /*01e0*/  LEA R5, R17, UR5, 0x7 ;  /* 0x0000000511057c11 */ /* 0x000fc6000f8e38ff */
[----:B------:R-:W-:Y:S01]  /*01f0*/  IMAD R2, R17, 0x80, R3 ;  /* 0x0000008011027824 */ /* 0x000fe200078e0203 */
[----:B---3--:R-:W-:-:S07]  /*0200*/  LEA R4, R16, R5, 0x3 ;  /* 0x0000000510047211 */ /* 0x008fce00078e18ff */
.L_x_1:
[----:B------:R-:W-:Y:S02]  /*0210*/  ISETP.GE.AND P0, PT, R17, UR13, PT ;  /* 0x0000000d11007c0c */ /* 0x000fe4000bf06270 */
[----:B------:R-:W-:Y:S02]  /*0220*/  CS2R R12, SRZ ;  /* 0x00000000000c7805 */ /* 0x000fe4000001ff00 */
[----:B------:R-:W-:Y:S01]  /*0230*/  ISETP.GE.AND P1, PT, R16, UR13, PT ;  /* 0x0000000d10007c0c */ /* 0x000fe2000bf26270 */
[----:B----4-:R-:W-:Y:S01]  /*0240*/  IMAD.WIDE R26, R6, 0x8, R20 ;  /* 0x00000008061a7825 */ /* 0x010fe200078e0214 */
[----:B--2---:R-:W-:Y:S02]  /*0250*/  ISETP.GE.OR P0, PT, R19, R0, P0 ;  /* 0x000000001300720c */ /* 0x004fe40000706670 */
[----:B------:R-:W-:Y:S02]  /*0260*/  CS2R R28, SRZ ;  /* 0x00000000001c7805 */ /* 0x000fe4000001ff00 */
[----:B------:R-:W-:-:S09]  /*0270*/  ISETP.GE.OR P1, PT, R18, UR12, P1 ;  /* 0x0000000c12007c0c */ /* 0x000fd20008f26670 */
[----:B------:R-:W0:Y:S04]  /*0280*/  @!P0 LDC.64 R8, c[0x0][0x388] ;  /* 0x0000e200ff088b82 */ /* 0x000e280000000a00 */
[----:B------:R-:W2:Y:S01]  /*0290*/  @!P1 LDG.E.64 R12, desc[UR8][R26.64] ;  /* 0x000000081a0c9981 */ /* 0x000ea2000c1e1b00 */
[----:B0-----:R-:W-:-:S05]  /*02a0*/  @!P0 IMAD.WIDE R8, R7, 0x8, R8 ;  /* 0x0000000807088825 */ /* 0x001fca00078e0208 */
[----:B------:R-:W3:Y:S04]  /*02b0*/  @!P0 LDG.E.64 R28, desc[UR8][R8.64] ;  /* 0x00000008081c8981 */ /* 0x000ee8000c1e1b00 */
[----:B--2---:R-:W-:Y:S04]  /*02c0*/  STS.64 [R4], R12 ;  /* 0x0000000c04007388 */ /* 0x004fe80000000a00 */
[----:B---3--:R-:W-:Y:S01]  /*02d0*/  STS.64 [R2], R28 ;  /* 0x0000001c02007388 */ /* 0x008fe20000000a00 */
[----:B------:R-:W-:Y:S06]  /*02e0*/  BAR.SYNC.DEFER_BLOCKING 0x0 ;  /* 0x0000000000007b1d */ /* 0x000fec0000010000 */
[----:B------:R-:W-:Y:S04]  /*02f0*/  LDS.64 R24, [R3] ;  /* 0x0000000003187984 */ /* 0x000fe80000000a00 */
[----:B------:R-:W0:Y:S04]  /*0300*/  LDS.128 R12, [R5] ;  /* 0x00000000050c7984 */ /* 0x000e280000000c00 */
[----:B------:R-:W1:Y:S01]  /*0310*/  LDS.64 R22, [R3+0x80] ;  /* 0x0000800003167984 */ /* 0x000e620000000a00 */
[----:B0-----:R-:W-:-:S03]  /*0320*/  DFMA R24, R12, R24, R10 ;  /* 0x000000180c18722b */ /* 0x001fc6000000000a */
[----:B------:R-:W-:Y:S04]  /*0330*/  LDS.64 R12, [R3+0x100] ;  /* 0x00010000030c7984 */ /* 0x000fe80000000a00 */
[----:B------:R-:W0:Y:S01]  /*0340*/  LDS.128 R8, [R5+0x10] ;  /* 0x0000100005087984 */ /* 0x000e220000000c00 */
[----:B-1----:R-:W-:-:S03]  /*0350*/  DFMA R14, R22, R14, R24 ;  /* 0x0000000e160e722b */ /* 0x002fc60000000018 */
[----:B------:R-:W1:Y:S04]  /*0360*/  LDS.64 R22, [R3+0x180] ;  /* 0x0001800003167984 */ /* 0x000e680000000a00 */
[----:B------:R-:W-:Y:S01]  /*0370*/  LDS.64 R24, [R3+0x200] ;  /* 0x0002000003187984 */ /* 0x000fe20000000a00 */
[----:B0-----:R-:W-:-:S03]  /*0380*/  DFMA R8, R8, R12, R14 ;  /* 0x0000000c0808722b */ /* 0x001fc6000000000e */
[----:B------:R-:W0:Y:S05]  /*0390*/  LDS.128 R12, [R5+0x20] ;  /* 0x00002000050c7984 */ /* 0x000e2a0000000c00 */
[----:B-1----:R-:W-:Y:S01]  /*03a0*/  DFMA R8, R22, R10, R8 ;  /* 0x0000000a1608722b */ /* 0x002fe20000000008 */
[----:B------:R-:W1:Y:S07]  /*03b0*/  LDS.64 R22, [R3+0x280] ;  /* 0x0002800003167984 */ /* 0x000e6e0000000a00 */
[----:B0-----:R-:W-:Y:S01]  /*03c0*/  DFMA R24, R12, R24, R8 ;  /* 0x000000180c18722b */ /* 0x001fe20000000008 */
[----:B------:R-:W-:Y:S04]  /*03d0*/  LDS.64 R12, [R3+0x300] ;  /* 0x00030000030c7984 */ /* 0x000fe80000000a00 */
[----:B------:R-:W0:Y:S03]  /*03e0*/  LDS.128 R8, [R5+0x30] ;  /* 0x0000300005087984 */ /* 0x000e260000000c00 */
[----:B-1----:R-:W-:Y:S01]  /*03f0*/  DFMA R14, R22, R14, R24 ;  /* 0x0000000e160e722b */ /* 0x002fe20000000018 */
[----:B------:R-:W1:Y:S04]  /*0400*/  LDS.64 R22, [R3+0x380] ;  /* 0x0003800003167984 */ /* 0x000e680000000a00 */
[----:B------:R-:W-:Y:S03]  /*0410*/  LDS.64 R24, [R3+0x400] ;  /* 0x0004000003187984 */ /* 0x000fe60000000a00 */
[----:B0-----:R-:W-:-:S02]  /*0420*/  DFMA R8, R8, R12, R14 ;  /* 0x0000000c0808722b */ /* 0x001fc4000000000e */
[----:B------:R-:W0:Y:S06]  /*0430*/  LDS.128 R12, [R5+0x40] ;  /* 0x00004000050c7984 */ /* 0x000e2c0000000c00 */
        /* <DEDUP_REMOVED lines=16> */
[----:B------:R-:W1:Y:S01]  /*0540*/  LDS.64 R14, [R3+0x780] ;  /* 0x00078000030e7984 */ /* 0x000e620000000a00 */
[----:B------:R-:W-:-:S04]  /*0550*/  UIADD3 UR4, UPT, UPT, UR4, 0x1, URZ ;  /* 0x0000000104047890 */ /* 0x000fc8000fffe0ff */
[----:B------:R-:W-:Y:S01]  /*0560*/  UISETP.NE.AND UP0, UPT, UR4, URZ, UPT ;  /* 0x000000ff0400728c */ /* 0x000fe2000bf05270 */
[----:B------:R-:W-:Y:S01]  /*0570*/  VIADD R17, R17, 0x10 ;  /* 0x0000001011117836 */ /* 0x000fe20000000000 */
[----:B------:R-:W-:Y:S01]  /*0580*/  IADD3 R6, PT, PT, R6, 0x10, RZ ;  /* 0x0000001006067810 */ /* 0x000fe20007ffe0ff */
[----:B------:R-:W-:Y:S01]  /*0590*/  VIADD R16, R16, 0x10 ;  /* 0x0000001010107836 */ /* 0x000fe20000000000 */
[----:B------:R-:W-:Y:S01]  /*05a0*/  LEA R7, R0, R7, 0x4 ;  /* 0x0000000700077211 */ /* 0x000fe200078e20ff */
[----:B0-----:R-:W-:-:S08]  /*05b0*/  DFMA R8, R8, R12, R22 ;  /* 0x0000000c0808722b */ /* 0x001fd00000000016 */
[----:B-1----:R-:W-:Y:S01]  /*05c0*/  DFMA R10, R14, R10, R8 ;  /* 0x0000000a0e0a722b */ /* 0x002fe20000000008 */
[----:B------:R-:W-:Y:S06]  /*05d0*/  BAR.SYNC.DEFER_BLOCKING 0x0 ;  /* 0x0000000000007b1d */ /* 0x000fec0000010000 */
[----:B------:R-:W-:Y:S05]  /*05e0*/  BRA.U UP0, `(.L_x_1) ;  /* 0xfffffffd00087547 */ /* 0x000fea000b83ffff */
.L_x_0:
[----:B------:R-:W0:Y:S01]  /*05f0*/  LDCU UR4, c[0x0][0x398] ;  /* 0x00007300ff0477ac */ /* 0x000e220008000800 */
[----:B------:R-:W-:-:S04]  /*0600*/  ISETP.GE.AND P0, PT, R19, UR14, PT ;  /* 0x0000000e13007c0c */ /* 0x000fc8000bf06270 */
[----:B0-----:R-:W-:-:S13]  /*0610*/  ISETP.GE.OR P0, PT, R18, UR4, P0 ;  /* 0x0000000412007c0c */ /* 0x001fda0008706670 */
[----:B------:R-:W-:Y:S05]  /*0620*/  @P0 EXIT ;  /* 0x000000000000094d */ /* 0x000fea0003800000 */
[----:B------:R-:W0:Y:S01]  /*0630*/  LDC.64 R2, c[0x0][0x390] ;  /* 0x0000e400ff027b82 */ /* 0x000e220000000a00 */
[----:B------:R-:W-:-:S04]  /*0640*/  IMAD R19, R18, UR14, R19 ;  /* 0x0000000e12137c24 */ /* 0x000fc8000f8e0213 */
[----:B0-----:R-:W-:-:S05]  /*0650*/  IMAD.WIDE R2, R19, 0x8, R2 ;  /* 0x0000000813027825 */ /* 0x001fca00078e0202 */
[----:B------:R-:W-:Y:S01]  /*0660*/  STG.E.64 desc[UR8][R2.64], R10 ;  /* 0x0000000a02007986 */ /* 0x000fe2000c101b08 */
[----:B------:R-:W-:Y:S05]  /*0670*/  EXIT ;  /* 0x000000000000794d */ /* 0x000fea0003800000 */
.L_x_2:
[----:B------:R-:W-:-:S00]  /*0680*/  BRA `(.L_x_2) ;  /* 0xfffffffc00fc7947 */ /* 0x000fc0000383ffff */
[----:B------:R-:W-:-:S00]  /*0690*/  NOP ;  /* 0x0000000000007918 */ /* 0x000fc00000000000 */
        /* <DEDUP_REMOVED lines=14> */
.L_x_8:


//--------------------- .text._Z9matMulGpuPdS_S_i --------------------------
	.section	.text._Z9matMulGpuPdS_S_i,"ax",@progbits
	.align	128
        .global         _Z9matMulGpuPdS_S_i
        .type           _Z9matMulGpuPdS_S_i,@function
        .size           _Z9matMulGpuPdS_S_i,(.L_x_9 - _Z9matMulGpuPdS_S_i)
        .other          _Z9matMulGpuPdS_S_i,@"STO_CUDA_ENTRY STV_DEFAULT"
_Z9matMulGpuPdS_S_i:
.text._Z9matMulGpuPdS_S_i:
[----:B------:R-:W-:Y:S01]  /*0000*/  LDC R1, c[0x0][0x37c] ;  /* 0x0000df00ff017b82 */ /* 0x000fe20000000800 */
[----:B------:R-:W0:Y:S01]  /*0010*/  S2R R5, SR_TID.Y ;  /* 0x0000000000057919 */ /* 0x000e220000002200 */
[----:B------:R-:W0:Y:S01]  /*0020*/  LDCU UR4, c[0x0][0x364] ;  /* 0x00006c80ff0477ac */ /* 0x000e220008000800 */
[----:B------:R-:W0:Y:S01]  /*0030*/  S2R R0, SR_CTAID.Y ;  /* 0x0000000000007919 */ /* 0x000e220000002600 */
[----:B------:R-:W1:Y:S01]  /*0040*/  LDCU UR18, c[0x0][0x398] ;  /* 0x00007300ff1277ac */ /* 0x000e620008000800 */
[----:B------:R-:W2:Y:S01]  /*0050*/  S2R R2, SR_TID.X ;  /* 0x0000000000027919 */ /* 0x000ea20000002100 */
[----:B------:R-:W2:Y:S01]  /*0060*/  LDCU UR5, c[0x0][0x360] ;  /* 0x00006c00ff0577ac */ /* 0x000ea20008000800 */
[----:B------:R-:W2:Y:S01]  /*0070*/  S2R R3, SR_CTAID.X ;  /* 0x0000000000037919 */ /* 0x000ea20000002500 */
[----:B-1----:R-:W-:-:S06]  /*0080*/  UISETP.GE.AND UP0, UPT, UR18, 0x1, UPT ;  /* 0x000000011200788c */ /* 0x002fcc000bf06270 */
[----:B------:R-:W-:Y:S01]  /*0090*/  PLOP3.LUT P0, PT, PT, PT, UP0, 0x80, 0x8 ;  /* 0x000000000008781c */ /* 0x000fe20003f0f008 */
[----:B0-----:R-:W-:Y:S02]  /*00a0*/  IMAD R5, R0, UR4, R5 ;  /* 0x0000000400057c24 */ /* 0x001fe4000f8e0205 */
[----:B--2---:R-:W-:-:S05]  /*00b0*/  IMAD R0, R3, UR5, R2 ;  /* 0x0000000503007c24 */ /* 0x004fca000f8e0202 */
[----:B------:R-:W-:-:S04]  /*00c0*/  VIMNMX R2, PT, PT, R5, R0, !PT ;  /* 0x0000000005027248 */ /* 0x000fc80007fe0100 */
[----:B------:R-:W-:-:S13]  /*00d0*/  ISETP.GE.OR P0, PT, R2, UR18, !P0 ;  /* 0x0000001202007c0c */ /* 0x000fda000c706670 */
[----:B------:R-:W-:Y:S05]  /*00e0*/  @P0 EXIT ;  /* 0x000000000000094d */ /* 0x000fea0003800000 */
[----:B------:R-:W0:Y:S01]  /*00f0*/  LDC.64 R2, c[0x0][0x390] ;  /* 0x0000e400ff027b82 */ /* 0x000e220000000a00 */
[----:B------:R-:W1:Y:S01]  /*0100*/  LDCU.64 UR16, c[0x0][0x358] ;  /* 0x00006b00ff1077ac */ /* 0x000e620008000a00 */
[----:B------:R-:W-:-:S05]  /*0110*/  IMAD R5, R5, UR18, RZ ;  /* 0x0000001205057c24 */ /* 0x000fca000f8e02ff */
[----:B------:R-:W-:-:S05]  /*0120*/  IADD3 R7, PT, PT, R0, R5, RZ ;  /* 0x0000000500077210 */ /* 0x000fca0007ffe0ff */
[----:B0-----:R-:W-:-:S05]  /*0130*/  IMAD.WIDE R2, R7, 0x8, R2 ;  /* 0x0000000807027825 */ /* 0x001fca00078e0202 */
[----:B-1----:R0:W5:Y:S01]  /*0140*/  LDG.E.64 R8, desc[UR16][R2.64] ;  /* 0x0000001002087981 */ /* 0x002162000c1e1b00 */
[----:B------:R-:W-:Y:S01]  /*0150*/  UISETP.GE.U32.AND UP0, UPT, UR18, 0x8, UPT ;  /* 0x000000081200788c */ /* 0x000fe2000bf06070 */
[----:B------:R-:W-:-:S08]  /*0160*/  HFMA2 R4, -RZ, RZ, 0, 0 ;  /* 0x00000000ff047431 */ /* 0x000fd000000001ff */
[----:B0-----:R-:W-:Y:S05]  /*0170*/  BRA.U !UP0, `(.L_x_3) ;  /* 0x00000005081c7547 */ /* 0x001fea000b800000 */
[----:B------:R-:W0:Y:S01]  /*0180*/  LDCU.128 UR20, c[0x0][0x380] ;  /* 0x00007000ff1477ac */ /* 0x000e220008000c00 */
[----:B------:R-:W-:Y:S01]  /*0190*/  IMAD.MOV.U32 R4, RZ, RZ, R0 ;  /* 0x000000ffff047224 */ /* 0x000fe200078e0000 */
[----:B------:R-:W-:-:S04]  /*01a0*/  ULOP3.LUT UR4, UR18, 0x7ffffff8, URZ, 0xc0, !UPT ;  /* 0x7ffffff812047892 */ /* 0x000fc8000f8ec0ff */
[----:B------:R-:W-:Y:S01]  /*01b0*/  UIADD3 UR4, UPT, UPT, -UR4, URZ, URZ ;  /* 0x000000ff04047290 */ /* 0x000fe2000fffe1ff */
[----:B0-----:R-:W-:Y:S01]  /*01c0*/  MOV R7, UR21 ;  /* 0x0000001500077c02 */ /* 0x001fe20008000f00 */
[----:B------:R-:W-:Y:S01]  /*01d0*/  IMAD.U32 R6, RZ, RZ, UR20 ;  /* 0x00000014ff067e24 */ /* 0x000fe2000f8e00ff */
[----:B------:R-:W-:Y:S02]  /*01e0*/  UIMAD.WIDE.U32 UR6, UR18, 0x18, UR22 ;  /* 0x00000018120678a5 */ /* 0x000fe4000f8e0016 */
[----:B------:R-:W-:Y:S01]  /*01f0*/  UIMAD.WIDE.U32 UR8, UR18, 0x20, UR22 ;  /* 0x00000020120878a5 */ /* 0x000fe2000f8e0016 */
[----:B------:R-:W-:Y:S01]  /*0200*/  IMAD.WIDE.U32 R6, R5, 0x8, R6 ;  /* 0x0000000805067825 */ /* 0x000fe200078e0006 */
[----:B------:R-:W-:Y:S02]  /*0210*/  UIMAD.WIDE.U32 UR10, UR18, 0x28, UR22 ;  /* 0x00000028120a78a5 */ /* 0x000fe4000f8e0016 */
[----:B------:R-:W-:Y:S01]  /*0220*/  UIMAD.WIDE.U32 UR12, UR18, 0x30, UR22 ;  /* 0x00000030120c78a5 */ /* 0x000fe2000f8e0016 */
[----:B------:R-:W-:Y:S01]  /*0230*/  IADD3 R12, P0, PT, R6, 0x20, RZ ;  /* 0x00000020060c7810 */ /* 0x000fe20007f1e0ff */
[----:B------:R-:W-:-:S03]  /*0240*/  UIMAD.WIDE.U32 UR14, UR18, 0x38, UR22 ;  /* 0x00000038120e78a5 */ /* 0x000fc6000f8e0016 */
[----:B------:R-:W-:-:S09]  /*0250*/  IADD3.X R13, PT, PT, RZ, R7, RZ, P0, !PT ;  /* 0x00000007ff0d7210 */ /* 0x000fd200007fe4ff */
.L_x_4:
[----:B------:R-:W-:Y:S01]  /*0260*/  MOV R11, 0x8 ;  /* 0x00000008000b7802 */ /* 0x000fe20000000f00 */
[----:B------:R-:W-:Y:S01]  /*0270*/  IMAD.MOV.U32 R7, RZ, RZ, R13 ;  /* 0x000000ffff077224 */ /* 0x000fe200078e000d */
[----:B------:R-:W-:-:S03]  /*0280*/  MOV R6, R12 ;  /* 0x0000000c00067202 */ /* 0x000fc60000000f00 */
[----:B------:R-:W-:Y:S02]  /*0290*/  IMAD.WIDE R10, R4, R11, UR22 ;  /* 0x00000016040a7e25 */ /* 0x000fe4000f8e020b */
[----:B------:R-:W2:Y:S04]  /*02a0*/  LDG.E.64 R12, desc[UR16][R6.64+-0x20] ;  /* 0xffffe010060c7981 */ /* 0x000ea8000c1e1b00 */
[----:B------:R-:W2:Y:S01]  /*02b0*/  LDG.E.64 R14, desc[UR16][R10.64] ;  /* 0x000000100a0e7981 */ /* 0x000ea2000c1e1b00 */
[----:B-1----:R-:W-:Y:S01]  /*02c0*/  MOV R17, UR18 ;  /* 0x0000001200117c02 */ /* 0x002fe20008000f00 */
[----:B--2--5:R-:W-:-:S04]  /*02d0*/  DFMA R14, R12, R14, R8 ;  /* 0x0000000e0c0e722b */ /* 0x024fc80000000008 */
[----:B------:R-:W-:-:S03]  /*02e0*/  IMAD.WIDE.U32 R8, R17, 0x8, R10 ;  /* 0x0000000811087825 */ /* 0x000fc600078e000a */
[----:B------:R0:W-:Y:S04]  /*02f0*/  STG.E.64 desc[UR16][R2.64], R14 ;  /* 0x0000000e02007986 */ /* 0x0001e8000c101b10 */
[----:B------:R-:W2:Y:S04]  /*0300*/  LDG.E.64 R8, desc[UR16][R8.64] ;  /* 0x0000001008087981 */ /* 0x000ea8000c1e1b00 */
[----:B------:R-:W2:Y:S01]  /*0310*/  LDG.E.64 R12, desc[UR16][R6.64+-0x18] ;  /* 0xffffe810060c7981 */ /* 0x000ea2000c1e1b00 */
[----:B------:R-:W-:Y:S01]  /*0320*/  UIMAD.WIDE.U32 UR20, UR18, 0x10, UR22 ;  /* 0x00000010121478a5 */ /* 0x000fe2000f8e0016 */
[----:B------:R-:W-:Y:S01]  /*0330*/  MOV R19, 0x8 ;  /* 0x0000000800137802 */ /* 0x000fe20000000f00 */
[----:B--2---:R-:W-:-:S04]  /*0340*/  DFMA R16, R12, R8, R14 ;  /* 0x000000080c10722b */ /* 0x004fc8000000000e */
[----:B------:R-:W-:-:S03]  /*0350*/  IMAD.WIDE R12, R4, R19, UR20 ;  /* 0x00000014040c7e25 */ /* 0x000fc6000f8e0213 */
[----:B------:R-:W-:Y:S04]  /*0360*/  STG.E.64 desc[UR16][R2.64], R16 ;  /* 0x0000001002007986 */ /* 0x000fe8000c101b10 */
[----:B------:R-:W2:Y:S04]  /*0370*/  LDG.E.64 R12, desc[UR16][R12.64] ;  /* 0x000000100c0c7981 */ /* 0x000ea8000c1e1b00 */
[----:B------:R-:W2:Y:S01]  /*0380*/  LDG.E.64 R10, desc[UR16][R6.64+-0x10] ;  /* 0xfffff010060a7981 */ /* 0x000ea2000c1e1b00 */
[----:B------:R-:W-:Y:S01]  /*0390*/  IMAD.WIDE R18, R4, R19, UR6 ;  /* 0x0000000604127e25 */ /* 0x000fe2000f8e0213 */
[----:B--2---:R-:W-:-:S07]  /*03a0*/  DFMA R10, R10, R12, R16 ;  /* 0x0000000c0a0a722b */ /* 0x004fce0000000010 */
[----:B------:R1:W-:Y:S04]  /*03b0*/  STG.E.64 desc[UR16][R2.64], R10 ;  /* 0x0000000a02007986 */ /* 0x0003e8000c101b10 */
[----:B0-----:R-:W2:Y:S04]  /*03c0*/  LDG.E.64 R14, desc[UR16][R18.64] ;  /* 0x00000010120e7981 */ /* 0x001ea8000c1e1b00 */
[----:B------:R-:W2:Y:S01]  /*03d0*/  LDG.E.64 R8, desc[UR16][R6.64+-0x8] ;  /* 0xfffff81006087981 */ /* 0x000ea2000c1e1b00 */
[----:B------:R-:W-:Y:S01]  /*03e0*/  IMAD.MOV.U32 R21, RZ, RZ, 0x8 ;  /* 0x00000008ff157424 */ /* 0x000fe200078e00ff */
[----:B--2---:R-:W-:-:S03]  /*03f0*/  DFMA R14, R8, R14, R10 ;  /* 0x0000000e080e722b */ /* 0x004fc6000000000a */
[----:B------:R-:W-:-:S04]  /*0400*/  IMAD.WIDE R8, R4, R21, UR8 ;  /* 0x0000000804087e25 */ /* 0x000fc8000f8e0215 */
[----:B------:R0:W-:Y:S04]  /*0410*/  STG.E.64 desc[UR16][R2.64], R14 ;  /* 0x0000000e02007986 */ /* 0x0001e8000c101b10 */
[----:B------:R-:W2:Y:S04]  /*0420*/  LDG.E.64 R8, desc[UR16][R8.64] ;  /* 0x0000001008087981 */ /* 0x000ea8000c1e1b00 */
[----:B------:R-:W2:Y:S01]  /*0430*/  LDG.E.64 R12, desc[UR16][R6.64] ;  /* 0x00000010060c7981 */ /* 0x000ea2000c1e1b00 */
[----:B-1----:R-:W-:Y:S01]  /*0440*/  IMAD.WIDE R10, R4, R21, UR10 ;  /* 0x0000000a040a7e25 */ /* 0x002fe2000f8e0215 */
[----:B--2---:R-:W-:-:S07]  /*0450*/  DFMA R16, R12, R8, R14 ;  /* 0x000000080c10722b */ /* 0x004fce000000000e */
[----:B------:R1:W-:Y:S04]  /*0460*/  STG.E.64 desc[UR16][R2.64], R16 ;  /* 0x0000001002007986 */ /* 0x0003e8000c101b10 */
[----:B------:R-:W2:Y:S04]  /*0470*/  LDG.E.64 R10, desc[UR16][R10.64] ;  /* 0x000000100a0a7981 */ /* 0x000ea8000c1e1b00 */
[----:B------:R-:W2:Y:S02]  /*0480*/  LDG.E.64 R12, desc[UR16][R6.64+0x8] ;  /* 0x00000810060c7981 */ /* 0x000ea4000c1e1b00 */
[----:B--2---:R-:W-:Y:S01]  /*0490*/  DFMA R18, R12, R10, R16 ;  /* 0x0000000a0c12722b */ /* 0x004fe20000000010 */
[----:B------:R-:W-:-:S06]  /*04a0*/  IMAD.WIDE R12, R4, R21, UR12 ;  /* 0x0000000c040c7e25 */ /* 0x000fcc000f8e0215 */
[----:B------:R1:W-:Y:S04]  /*04b0*/  STG.E.64 desc[UR16][R2.64], R18 ;  /* 0x0000001202007986 */ /* 0x0003e8000c101b10 */
[----:B------:R-:W2:Y:S04]  /*04c0*/  LDG.E.64 R12, desc[UR16][R12.64] ;  /* 0x000000100c0c7981 */ /* 0x000ea8000c1e1b00 */
[----:B------:R-:W2:Y:S01]  /*04d0*/  LDG.E.64 R8, desc[UR16][R6.64+0x10] ;  /* 0x0000101006087981 */ /* 0x000ea2000c1e1b00 */
[----:B0-----:R-:W-:-:S05]  /*04e0*/  MOV R15, 0x8 ;  /* 0x00000008000f7802 */ /* 0x001fca0000000f00 */
[----:B------:R-:W-:Y:S01]  /*04f0*/  IMAD.WIDE R14, R4, R15, UR14 ;  /* 0x0000000e040e7e25 */ /* 0x000fe2000f8e020f */
[----:B--2---:R-:W-:-:S07]  /*0500*/  DFMA R20, R8, R12, R18 ;  /* 0x0000000c0814722b */ /* 0x004fce0000000012 */
[----:B------:R1:W-:Y:S04]  /*0510*/  STG.E.64 desc[UR16][R2.64], R20 ;  /* 0x0000001402007986 */ /* 0x0003e8000c101b10 */
[----:B------:R-:W2:Y:S04]  /*0520*/  LDG.E.64 R14, desc[UR16][R14.64] ;  /* 0x000000100e0e7981 */ /* 0x000ea8000c1e1b00 */
[----:B------:R-:W2:Y:S01]  /*0530*/  LDG.E.64 R8, desc[UR16][R6.64+0x18] ;  /* 0x0000181006087981 */ /* 0x000ea2000c1e1b00 */
[----:B------:R-:W-:Y:S01]  /*0540*/  UIADD3 UR4, UPT, UPT, UR4, 0x8, URZ ;  /* 0x0000000804047890 */ /* 0x000fe2000fffe0ff */
[----:B------:R-:W-:-:S02]  /*0550*/  MOV R11, UR18 ;  /* 0x00000012000b7c02 */ /* 0x000fc40008000f00 */
[----:B------:R-:W-:Y:S01]  /*0560*/  IADD3 R12, P0, PT, R6, 0x40, RZ ;  /* 0x00000040060c7810 */ /* 0x000fe20007f1e0ff */
[----:B------:R-:W-:Y:S02]  /*0570*/  UISETP.NE.AND UP0, UPT, UR4, URZ, UPT ;  /* 0x000000ff0400728c */ /* 0x000fe4000bf05270 */
[----:B------:R-:W-:Y:S01]  /*0580*/  IMAD R4, R11, 0x8, R4 ;  /* 0x000000080b047824 */ /* 0x000fe200078e0204 */
[----:B------:R-:W-:Y:S01]  /*0590*/  IADD3.X R13, PT, PT, RZ, R7, RZ, P0, !PT ;  /* 0x00000007ff0d7210 */ /* 0x000fe200007fe4ff */
[----:B--2---:R-:W-:-:S07]  /*05a0*/  DFMA R8, R8, R14, R20 ;  /* 0x0000000e0808722b */ /* 0x004fce0000000014 */
[----:B------:R1:W-:Y:S01]  /*05b0*/  STG.E.64 desc[UR16][R2.64], R8 ;  /* 0x0000000802007986 */ /* 0x0003e2000c101b10 */
[----:B------:R-:W-:Y:S05]  /*05c0*/  BRA.U UP0, `(.L_x_4) ;  /* 0xfffffffd00247547 */ /* 0x000fea000b83ffff */
[----:B------:R-:W-:-:S06]  /*05d0*/  ULOP3.LUT UR4, UR18, 0x7ffffff8, URZ, 0xc0, !UPT ;  /* 0x7ffffff812047892 */ /* 0x000fcc000f8ec0ff */
[----:B------:R-:W-:-:S07]  /*05e0*/  MOV R4, UR4 ;  /* 0x0000000400047c02 */ /* 0x000fce0008000f00 */
.L_x_3:
[----:B------:R-:W-:-:S06]  /*05f0*/  ULOP3.LUT UR4, UR18, 0x7, URZ, 0xc0, !UPT ;  /* 0x0000000712047892 */ /* 0x000fcc000f8ec0ff */
[----:B------:R-:W-:-:S13]  /*0600*/  ISETP.NE.AND P0, PT, RZ, UR4, PT ;  /* 0x00000004ff007c0c */ /* 0x000fda000bf05270 */
[----:B------:R-:W-:Y:S05]  /*0610*/  @!P0 EXIT ;  /* 0x000000000000894d */ /* 0x000fea0003800000 */
[----:B------:R-:W-:Y:S02]  /*0620*/  UISETP.GE.U32.AND UP0, UPT, UR4, 0x4, UPT ;  /* 0x000000040400788c */ /* 0x000fe4000bf06070 */
[----:B------:R-:W-:-:S07]  /*0630*/  ULOP3.LUT UR4, UR18, 0x3, URZ, 0xc0, !UPT ;  /* 0x0000000312047892 */ /* 0x000fce000f8ec0ff */
[----:B------:R-:W-:Y:S05]  /*0640*/  BRA.U !UP0, `(.L_x_5) ;  /* 0x0000000108887547 */ /* 0x000fea000b800000 */
[----:B------:R-:W0:Y:S01]  /*0650*/  LDC.64 R10, c[0x0][0x380] ;  /* 0x0000e000ff0a7b82 */ /* 0x000e220000000a00 */
[----:B------:R-:W-:Y:S01]  /*0660*/  IMAD.IADD R7, R5, 0x1, R4 ;  /* 0x0000000105077824 */ /* 0x000fe200078e0204 */
[----:B------:R-:W2:Y:S01]  /*0670*/  LDCU.64 UR6, c[0x0][0x380] ;  /* 0x00007000ff0677ac */ /* 0x000ea20008000a00 */
[----:B------:R-:W-:-:S05]  /*0680*/  IMAD R15, R4, UR18, R0 ;  /* 0x00000012040f7c24 */ /* 0x000fca000f8e0200 */
[----:B------:R-:W3:Y:S01]  /*0690*/  LDC.64 R12, c[0x0][0x388] ;  /* 0x0000e200ff0c7b82 */ /* 0x000ee20000000a00 */
[----:B0-----:R-:W-:-:S06]  /*06a0*/  IMAD.WIDE.U32 R10, R7, 0x8, R10 ;  /* 0x00000008070a7825 */ /* 0x001fcc00078e000a */
[----:B------:R-:W4:Y:S01]  /*06b0*/  LDG.E.64 R10, desc[UR16][R10.64] ;  /* 0x000000100a0a7981 */ /* 0x000f22000c1e1b00 */
[----:B---3--:R-:W-:-:S05]  /*06c0*/  IMAD.WIDE R12, R15, 0x8, R12 ;  /* 0x000000080f0c7825 */ /* 0x008fca00078e020c */
[----:B------:R-:W4:Y:S01]  /*06d0*/  LDG.E.64 R14, desc[UR16][R12.64] ;  /* 0x000000100c0e7981 */ /* 0x000f22000c1e1b00 */
[----:B------:R-:W-:Y:S02]  /*06e0*/  IADD3 R7, P0, PT, R5, R4, RZ ;  /* 0x0000000405077210 */ /* 0x000fe40007f1e0ff */
[----:B-1----:R-:W-:Y:S02]  /*06f0*/  MOV R17, UR18 ;  /* 0x0000001200117c02 */ /* 0x002fe40008000f00 */
[----:B------:R-:W-:Y:S02]  /*0700*/  IADD3.X R16, PT, PT, RZ, RZ, RZ, P0, !PT ;  /* 0x000000ffff107210 */ /* 0x000fe400007fe4ff */
[----:B--2---:R-:W-:-:S04]  /*0710*/  LEA R6, P0, R7, UR6, 0x3 ;  /* 0x0000000607067c11 */ /* 0x004fc8000f8018ff */
[----:B------:R-:W-:Y:S01]  /*0720*/  LEA.HI.X R7, R7, UR7, R16, 0x3, P0 ;  /* 0x0000000707077c11 */ /* 0x000fe200080f1c10 */
[----:B------:R-:W-:Y:S01]  /*0730*/  IMAD.WIDE.U32 R16, R17, 0x8, R12 ;  /* 0x0000000811107825 */ /* 0x000fe200078e000c */
[----:B----45:R-:W-:-:S07]  /*0740*/  DFMA R14, R10, R14, R8 ;  /* 0x0000000e0a0e722b */ /* 0x030fce0000000008 */
[----:B------:R0:W-:Y:S04]  /*0750*/  STG.E.64 desc[UR16][R2.64], R14 ;  /* 0x0000000e02007986 */ /* 0x0001e8000c101b10 */
[----:B------:R-:W2:Y:S04]  /*0760*/  LDG.E.64 R10, desc[UR16][R16.64] ;  /* 0x00000010100a7981 */ /* 0x000ea8000c1e1b00 */
[----:B------:R-:W2:Y:S01]  /*0770*/  LDG.E.64 R8, desc[UR16][R6.64+0x8] ;  /* 0x0000081006087981 */ /* 0x000ea2000c1e1b00 */
[----:B------:R-:W-:-:S04]  /*0780*/  IMAD.U32 R13, RZ, RZ, UR18 ;  /* 0x00000012ff0d7e24 */ /* 0x000fc8000f8e00ff */
[----:B------:R-:W-:Y:S01]  /*0790*/  IMAD.WIDE.U32 R12, R13, 0x8, R16 ;  /* 0x000000080d0c7825 */ /* 0x000fe200078e0010 */
[----:B--2---:R-:W-:-:S07]  /*07a0*/  DFMA R10, R8, R10, R14 ;  /* 0x0000000a080a722b */ /* 0x004fce000000000e */
[----:B------:R2:W-:Y:S04]  /*07b0*/  STG.E.64 desc[UR16][R2.64], R10 ;  /* 0x0000000a02007986 */ /* 0x0005e8000c101b10 */
[----:B------:R-:W3:Y:S04]  /*07c0*/  LDG.E.64 R8, desc[UR16][R6.64+0x10] ;  /* 0x0000101006087981 */ /* 0x000ee8000c1e1b00 */
[----:B------:R-:W3:Y:S01]  /*07d0*/  LDG.E.64 R18, desc[UR16][R12.64] ;  /* 0x000000100c127981 */ /* 0x000ee2000c1e1b00 */
[----:B------:R-:W-:-:S05]  /*07e0*/  MOV R21, UR18 ;  /* 0x0000001200157c02 */ /* 0x000fca0008000f00 */
[----:B0-----:R-:W-:Y:S01]  /*07f0*/  IMAD.WIDE.U32 R14, R21, 0x8, R12 ;  /* 0x00000008150e7825 */ /* 0x001fe200078e000c */
[----:B---3--:R-:W-:-:S07]  /*0800*/  DFMA R18, R8, R18, R10 ;  /* 0x000000120812722b */ /* 0x008fce000000000a */
[----:B------:R2:W-:Y:S04]  /*0810*/  STG.E.64 desc[UR16][R2.64], R18 ;  /* 0x0000001202007986 */ /* 0x0005e8000c101b10 */
[----:B------:R-:W3:Y:S04]  /*0820*/  LDG.E.64 R8, desc[UR16][R6.64+0x18] ;  /* 0x0000181006087981 */ /* 0x000ee8000c1e1b00 */
[----:B------:R-:W3:Y:S01]  /*0830*/  LDG.E.64 R14, desc[UR16][R14.64] ;  /* 0x000000100e0e7981 */ /* 0x000ee2000c1e1b00 */
[----:B------:R-:W-:Y:S01]  /*0840*/  IADD3 R4, PT, PT, R4, 0x4, RZ ;  /* 0x0000000404047810 */ /* 0x000fe20007ffe0ff */
[----:B---3--:R-:W-:-:S07]  /*0850*/  DFMA R8, R8, R14, R18 ;  /* 0x0000000e0808722b */ /* 0x008fce0000000012 */
[----:B------:R2:W-:Y:S04]  /*0860*/  STG.E.64 desc[UR16][R2.64], R8 ;  /* 0x0000000802007986 */ /* 0x0005e8000c101b10 */
.L_x_5:
[----:B------:R-:W-:-:S13]  /*0870*/  ISETP.NE.AND P0, PT, RZ, UR4, PT ;  /* 0x00000004ff007c0c */ /* 0x000fda000bf05270 */
[----:B------:R-:W-:Y:S05]  /*0880*/  @!P0 EXIT ;  /* 0x000000000000894d */ /* 0x000fea0003800000 */
[----:B------:R-:W-:-:S09]  /*0890*/  UISETP.NE.AND UP0, UPT, UR4, 0x1, UPT ;  /* 0x000000010400788c */ /* 0x000fd2000bf05270 */
[----:B------:R-:W-:Y:S05]  /*08a0*/  BRA.U !UP0, `(.L_x_6) ;  /* 0x0000000108587547 */ /* 0x000fea000b800000 */
[----:B------:R-:W0:Y:S01]  /*08b0*/  LDC.64 R6, c[0x0][0x380] ;  /* 0x0000e000ff067b82 */ /* 0x000e220000000a00 */
[----:B------:R-:W-:Y:S01]  /*08c0*/  IADD3 R13, PT, PT, R5, R4, RZ ;  /* 0x00000004050d7210 */ /* 0x000fe20007ffe0ff */
[----:B------:R-:W-:Y:S01]  /*08d0*/  IMAD R15, R4, UR18, R0 ;  /* 0x00000012040f7c24 */ /* 0x000fe2000f8e0200 */
[----:B------:R-:W3:Y:S05]  /*08e0*/  LDCU.64 UR4, c[0x0][0x380] ;  /* 0x00007000ff0477ac */ /* 0x000eea0008000a00 */
[----:B--2---:R-:W2:Y:S01]  /*08f0*/  LDC.64 R10, c[0x0][0x388] ;  /* 0x0000e200ff0a7b82 */ /* 0x004ea20000000a00 */
[----:B0-----:R-:W-:-:S05]  /*0900*/  IMAD.WIDE.U32 R12, R13, 0x8, R6 ;  /* 0x000000080d0c7825 */ /* 0x001fca00078e0006 */
[----:B------:R-:W4:Y:S01]  /*0910*/  LDG.E.64 R6, desc[UR16][R12.64] ;  /* 0x000000100c067981 */ /* 0x000f22000c1e1b00 */
[----:B--2---:R-:W-:-:S05]  /*0920*/  IMAD.WIDE R14, R15, 0x8, R10 ;  /* 0x000000080f0e7825 */ /* 0x004fca00078e020a */
[----:B------:R-:W4:Y:S01]  /*0930*/  LDG.E.64 R10, desc[UR16][R14.64] ;  /* 0x000000100e0a7981 */ /* 0x000f22000c1e1b00 */
[----:B-1----:R-:W-:Y:S02]  /*0940*/  IADD3 R17, P0, PT, R5, R4, RZ ;  /* 0x0000000405117210 */ /* 0x002fe40007f1e0ff */
[----:B------:R-:W-:-:S03]  /*0950*/  MOV R19, UR18 ;  /* 0x0000001200137c02 */ /* 0x000fc60008000f00 */
[----:B------:R-:W-:Y:S01]  /*0960*/  IMAD.X R18, RZ, RZ, RZ, P0 ;  /* 0x000000ffff127224 */ /* 0x000fe200000e06ff */
[----:B---3--:R-:W-:-:S04]  /*0970*/  LEA R16, P0, R17, UR4, 0x3 ;  /* 0x0000000411107c11 */ /* 0x008fc8000f8018ff */
[----:B------:R-:W-:Y:S01]  /*0980*/  LEA.HI.X R17, R17, UR5, R18, 0x3, P0 ;  /* 0x0000000511117c11 */ /* 0x000fe200080f1c12 */
[----:B----45:R-:W-:Y:S01]  /*0990*/  DFMA R6, R6, R10, R8 ;  /* 0x0000000a0606722b */ /* 0x030fe20000000008 */
[----:B------:R-:W-:-:S06]  /*09a0*/  IMAD.WIDE.U32 R10, R19, 0x8, R14 ;  /* 0x00000008130a7825 */ /* 0x000fcc00078e000e */
[----:B------:R0:W-:Y:S04]  /*09b0*/  STG.E.64 desc[UR16][R2.64], R6 ;  /* 0x0000000602007986 */ /* 0x0001e8000c101b10 */
[----:B------:R-:W2:Y:S04]  /*09c0*/  LDG.E.64 R8, desc[UR16][R16.64+0x8] ;  /* 0x0000081010087981 */ /* 0x000ea8000c1e1b00 */
[----:B------:R-:W2:Y:S01]  /*09d0*/  LDG.E.64 R10, desc[UR16][R10.64] ;  /* 0x000000100a0a7981 */ /* 0x000ea2000c1e1b00 */
[----:B------:R-:W-:Y:S01]  /*09e0*/  IADD3 R4, PT, PT, R4, 0x2, RZ ;  /* 0x0000000204047810 */ /* 0x000fe20007ffe0ff */
[----:B--2---:R-:W-:-:S07]  /*09f0*/  DFMA R8, R8, R10, R6 ;  /* 0x0000000a0808722b */ /* 0x004fce0000000006 */
[----:B------:R0:W-:Y:S04]  /*0a00*/  STG.E.64 desc[UR16][R2.64], R8 ;  /* 0x0000000802007986 */ /* 0x0001e8000c101b10 */
.L_x_6:
[----:B------:R-:W-:-:S04]  /*0a10*/  ULOP3.LUT UR4, UR18, 0x1, URZ, 0xc0, !UPT ;  /* 0x0000000112047892 */ /* 0x000fc8000f8ec0ff */
[----:B------:R-:W-:-:S06]  /*0a20*/  UISETP.NE.U32.AND UP0, UPT, UR4, 0x1, UPT ;  /* 0x000000010400788c */ /* 0x000fcc000bf05070 */
[----:B------:R-:W-:-:S13]  /*0a30*/  PLOP3.LUT P0, PT, PT, PT, UP0, 0x80, 0x8 ;  /* 0x000000000008781c */ /* 0x000fda0003f0f008 */
[----:B------:R-:W-:Y:S05]  /*0a40*/  @P0 EXIT ;  /* 0x000000000000094d */ /* 0x000fea0003800000 */
[----:B0-----:R-:W0:Y:S01]  /*0a50*/  LDC.64 R6, c[0x0][0x380] ;  /* 0x0000e000ff067b82 */ /* 0x001e220000000a00 */
[----:B------:R-:W-:Y:S01]  /*0a60*/  IADD3 R5, PT, PT, R5, R4, RZ ;  /* 0x0000000405057210 */ /* 0x000fe20007ffe0ff */
[----:B------:R-:W-:-:S06]  /*0a70*/  IMAD R13, R4, UR18, R0 ;  /* 0x00000012040d7c24 */ /* 0x000fcc000f8e0200 */
[----:B--2---:R-:W2:Y:S01]  /*0a80*/  LDC.64 R10, c[0x0][0x388] ;  /* 0x0000e200ff0a7b82 */ /* 0x004ea20000000a00 */
[----:B0-----:R-:W-:-:S06]  /*0a90*/  IMAD.WIDE.U32 R4, R5, 0x8, R6 ;  /* 0x0000000805047825 */ /* 0x001fcc00078e0006 */
[----:B------:R-:W1:Y:S01]  /*0aa0*/  LDG.E.64 R4, desc[UR16][R4.64] ;  /* 0x0000001004047981 */ /* 0x000e62000c1e1b00 */
[----:B--2---:R-:W-:-:S06]  /*0ab0*/  IMAD.WIDE R6, R13, 0x8, R10 ;  /* 0x000000080d067825 */ /* 0x004fcc00078e020a */
[----:B------:R-:W1:Y:S02]  /*0ac0*/  LDG.E.64 R6, desc[UR16][R6.64] ;  /* 0x0000001006067981 */ /* 0x000e64000c1e1b00 */
[----:B-1---5:R-:W-:-:S07]  /*0ad0*/  DFMA R8, R4, R6, R8 ;  /* 0x000000060408722b */ /* 0x022fce0000000008 */
[----:B------:R-:W-:Y:S01]  /*0ae0*/  STG.E.64 desc[UR16][R2.64], R8 ;  /* 0x0000000802007986 */ /* 0x000fe2000c101b10 */
[----:B------:R-:W-:Y:S05]  /*0af0*/  EXIT ;  /* 0x000000000000794d */ /* 0x000fea0003800000 */
.L_x_7:
        /* <DEDUP_REMOVED lines=16> */
.L_x_9:


//--------------------- .nv.shared._Z15matrixMulKernelPKdS0_Pdiii --------------------------
	.section	.nv.shared._Z15matrixMulKernelPKdS0_Pdiii,"aw",@nobits
	.sectionflags	@""
	.align	8
.nv.shared._Z15matrixMulKernelPKdS0_Pdiii:
	.zero		5120


//--------------------- .nv.shared.reserved.0     --------------------------
	.section	.nv.shared.reserved.0,"aw",@nobits
	.weak		__nv_reservedSMEM_offset_0_alias
	.size		__nv_reservedSMEM_offset_0_alias, 0, 64
	.other		__nv_reservedSMEM_offset_0_alias,@"STO_CUDA_RESERVED_SHARED STV_DEFAULT"
__nv_reservedSMEM_offset_0_alias:
	.zero		0
	.zero		64


//--------------------- .nv.constant0._Z15matrixMulKernelPKdS0_Pdiii --------------------------
	.section	.nv.constant0._Z15matrixMulKernelPKdS0_Pdiii,"a",@progbits
	.sectionflags	@""
	.align	4
.nv.constant0._Z15matrixMulKernelPKdS0_Pdiii:
	.zero		932


//--------------------- .nv.constant0._Z9matMulGpuPdS_S_i --------------------------
	.section	.nv.constant0._Z9matMulGpuPdS_S_i,"a",@progbits
	.sectionflags	@""
	.align	4
.nv.constant0._Z9matMulGpuPdS_S_i:
	.zero		924


//--------------------- SYMBOLS --------------------------

	.type		.nv.reservedSmem.offset0,@object
	.size		.nv.reservedSmem.offset0,0x4
	.type		.nv.reservedSmem.cap,@object
	.size		.nv.reservedSmem.cap,0x4
